	.headerflags	@"EF_CUDA_TEXMODE_UNIFIED EF_CUDA_64BIT_ADDRESS EF_CUDA_ACCELERATORS EF_CUDA_SM90 EF_CUDA_VIRTUAL_SM(EF_CUDA_SM90)"
	.elftype	@"ET_EXEC"


//--------------------- .nv.info                  --------------------------
	.section	.nv.info,"",@"SHT_CUDA_INFO"
	.align	4


	//----- nvinfo : EIATTR_REGCOUNT
	.align		4
        /*0000*/ 	.byte	0x04, 0x2f
        /*0002*/ 	.short	(.L_1 - .L_0)
	.align		4
.L_0:
        /*0004*/ 	.word	index@(triton_poi_fused_div_sub_5)
        /*0008*/ 	.word	0x00000014


	//----- nvinfo : EIATTR_MIN_STACK_SIZE
	.align		4
.L_1:
        /*000c*/ 	.byte	0x04, 0x12
        /*000e*/ 	.short	(.L_3 - .L_2)
	.align		4
.L_2:
        /*0010*/ 	.word	index@(triton_poi_fused_div_sub_5)
        /*0014*/ 	.word	0x00000000


	//----- nvinfo : EIATTR_FRAME_SIZE
	.align		4
.L_3:
        /*0018*/ 	.byte	0x04, 0x11
        /*001a*/ 	.short	(.L_5 - .L_4)
	.align		4
.L_4:
        /*001c*/ 	.word	index@(triton_poi_fused_div_sub_5)
        /*0020*/ 	.word	0x00000000


	//----- nvinfo : EIATTR_MIN_STACK_SIZE
	.align		4
.L_5:
        /*0024*/ 	.byte	0x04, 0x12
        /*0026*/ 	.short	(.L_7 - .L_6)
	.align		4
.L_6:
        /*0028*/ 	.word	index@(triton_poi_fused_div_sub_5)
        /*002c*/ 	.word	0x00000000
.L_7:


//--------------------- .nv.info.triton_poi_fused_div_sub_5 --------------------------
	.section	.nv.info.triton_poi_fused_div_sub_5,"",@"SHT_CUDA_INFO"
	.sectionflags	@""
	.align	4


	//----- nvinfo : EIATTR_CUDA_API_VERSION
	.align		4
        /*0000*/ 	.byte	0x04, 0x37
        /*0002*/ 	.short	(.L_9 - .L_8)
.L_8:
        /*0004*/ 	.word	0x0000007c


	//----- nvinfo : EIATTR_KPARAM_INFO
	.align		4
.L_9:
        /*0008*/ 	.byte	0x04, 0x17
        /*000a*/ 	.short	(.L_11 - .L_10)
.L_10:
        /*000c*/ 	.word	0x00000000
        /*0010*/ 	.short	0x0005
        /*0012*/ 	.short	0x0024
        /*0014*/ 	.byte	0x00, 0xf0, 0x11, 0x00


	//----- nvinfo : EIATTR_KPARAM_INFO
	.align		4
.L_11:
        /*0018*/ 	.byte	0x04, 0x17
        /*001a*/ 	.short	(.L_13 - .L_12)
.L_12:
        /*001c*/ 	.word	0x00000000
        /*0020*/ 	.short	0x0004
        /*0022*/ 	.short	0x0020
        /*0024*/ 	.byte	0x00, 0xf0, 0x11, 0x00


	//----- nvinfo : EIATTR_KPARAM_INFO
	.align		4
.L_13:
        /*0028*/ 	.byte	0x04, 0x17
        /*002a*/ 	.short	(.L_15 - .L_14)
.L_14:
        /*002c*/ 	.word	0x00000000
        /*0030*/ 	.short	0x0003
        /*0032*/ 	.short	0x0018
        /*0034*/ 	.byte	0x00, 0xf4, 0x21, 0x00


	//----- nvinfo : EIATTR_KPARAM_INFO
	.align		4
.L_15:
        /*0038*/ 	.byte	0x04, 0x17
        /*003a*/ 	.short	(.L_17 - .L_16)
.L_16:
        /*003c*/ 	.word	0x00000000
        /*0040*/ 	.short	0x0002
        /*0042*/ 	.short	0x0010
        /*0044*/ 	.byte	0x00, 0xf4, 0x21, 0x00


	//----- nvinfo : EIATTR_KPARAM_INFO
	.align		4
.L_17:
        /*0048*/ 	.byte	0x04, 0x17
        /*004a*/ 	.short	(.L_19 - .L_18)
.L_18:
        /*004c*/ 	.word	0x00000000
        /*0050*/ 	.short	0x0001
        /*0052*/ 	.short	0x0008
        /*0054*/ 	.byte	0x00, 0xf4, 0x21, 0x00


	//----- nvinfo : EIATTR_KPARAM_INFO
	.align		4
.L_19:
        /*0058*/ 	.byte	0x04, 0x17
        /*005a*/ 	.short	(.L_21 - .L_20)
.L_20:
        /*005c*/ 	.word	0x00000000
        /*0060*/ 	.short	0x0000
        /*0062*/ 	.short	0x0000
        /*0064*/ 	.byte	0x00, 0xf4, 0x21, 0x00


	//----- nvinfo : EIATTR_SPARSE_MMA_MASK
	.align		4
.L_21:
        /*0068*/ 	.byte	0x03, 0x50
        /*006a*/ 	.short	0x0000


	//----- nvinfo : EIATTR_MAXREG_COUNT
	.align		4
        /*006c*/ 	.byte	0x03, 0x1b
        /*006e*/ 	.short	0x00ff


	//----- nvinfo : EIATTR_EXIT_INSTR_OFFSETS
	.align		4
        /*0070*/ 	.byte	0x04, 0x1c
        /*0072*/ 	.short	(.L_23 - .L_22)


	//   ....[0]....
.L_22:
        /*0074*/ 	.word	0x00000760


	//   ....[1]....
        /*0078*/ 	.word	0x00000800


	//----- nvinfo : EIATTR_REQNTID
	.align		4
.L_23:
        /*007c*/ 	.byte	0x04, 0x10
        /*007e*/ 	.short	(.L_25 - .L_24)
.L_24:
        /*0080*/ 	.word	0x00000080
        /*0084*/ 	.word	0x00000001
        /*0088*/ 	.word	0x00000001


	//----- nvinfo : EIATTR_CBANK_PARAM_SIZE
	.align		4
.L_25:
        /*008c*/ 	.byte	0x03, 0x19
        /*008e*/ 	.short	0x0028


	//----- nvinfo : EIATTR_PARAM_CBANK
	.align		4
        /*0090*/ 	.byte	0x04, 0x0a
        /*0092*/ 	.short	(.L_27 - .L_26)
	.align		4
.L_26:
        /*0094*/ 	.word	index@(.nv.constant0.triton_poi_fused_div_sub_5)
        /*0098*/ 	.short	0x0210
        /*009a*/ 	.short	0x0028


	//----- nvinfo : EIATTR_SW_WAR
	.align		4
.L_27:
        /*009c*/ 	.byte	0x04, 0x36
        /*009e*/ 	.short	(.L_29 - .L_28)
.L_28:
        /*00a0*/ 	.word	0x00000008
.L_29:


//--------------------- .nv.callgraph             --------------------------
	.section	.nv.callgraph,"",@"SHT_CUDA_CALLGRAPH"
	.align	4
	.sectionentsize	8
	.align		4
        /*0000*/ 	.word	0x00000000
	.align		4
        /*0004*/ 	.word	0xffffffff
	.align		4
        /*0008*/ 	.word	0x00000000
	.align		4
        /*000c*/ 	.word	0xfffffffe
	.align		4
        /*0010*/ 	.word	0x00000000
	.align		4
        /*0014*/ 	.word	0xfffffffd
	.align		4
        /*0018*/ 	.word	0x00000000
	.align		4
        /*001c*/ 	.word	0xfffffffc


//--------------------- .text.triton_poi_fused_div_sub_5 --------------------------
	.section	.text.triton_poi_fused_div_sub_5,"ax",@progbits
	.sectionflags	@"SHF_BARRIERS=1"
	.align	128
        .global         triton_poi_fused_div_sub_5
        .type           triton_poi_fused_div_sub_5,@function
        .size           triton_poi_fused_div_sub_5,(.L_x_1 - triton_poi_fused_div_sub_5)
        .other          triton_poi_fused_div_sub_5,@"STO_CUDA_ENTRY STV_DEFAULT"
triton_poi_fused_div_sub_5:
.text.triton_poi_fused_div_sub_5:
[----:B------:R-:W0:Y:S01]  /*0000*/  LDC R1, c[0x0][0x28] ;  /* 0x00000a00ff017b82 */ /* 0x000e220000000800 */
[----:B------:R-:W1:Y:S07]  /*0010*/  S2R R2, SR_TID.X ;  /* 0x0000000000027919 */ /* 0x000e6e0000002100 */
[----:B------:R-:W2:Y:S01]  /*0020*/  LDC.64 R14, c[0x0][0x220] ;  /* 0x00008800ff0e7b82 */ /* 0x000ea20000000a00 */
[----:B------:R-:W-:Y:S01]  /*0030*/  ULDC.64 UR6, c[0x0][0x208] ;  /* 0x0000820000067ab9 */ /* 0x000fe20000000a00 */
[----:B------:R-:W3:Y:S01]  /*0040*/  S2R R0, SR_CTAID.Y ;  /* 0x0000000000007919 */ /* 0x000ee20000002600 */
[----:B------:R-:W4:Y:S05]  /*0050*/  S2R R10, SR_CTAID.X ;  /* 0x00000000000a7919 */ /* 0x000f2a0000002500 */
[----:B------:R-:W5:Y:S08]  /*0060*/  LDC.64 R6, c[0x0][0x210] ;  /* 0x00008400ff067b82 */ /* 0x000f700000000a00 */
[----:B------:R-:W5:Y:S01]  /*0070*/  LDC.64 R4, c[0x0][0x218] ;  /* 0x00008600ff047b82 */ /* 0x000f620000000a00 */
[----:B-1----:R-:W-:-:S02]  /*0080*/  SHF.R.U32.HI R3, RZ, 0x3, R2 ;  /* 0x00000003ff037819 */ /* 0x002fc40000011602 */
[----:B---3--:R-:W-:Y:S02]  /*0090*/  SHF.L.U32 R0, R0, 0x4, RZ ;  /* 0x0000000400007819 */ /* 0x008fe400000006ff */
[----:B------:R-:W-:-:S04]  /*00a0*/  SGXT.U32 R3, R3, 0x4 ;  /* 0x000000040303781a */ /* 0x000fc80000000000 */
[----:B------:R-:W-:-:S04]  /*00b0*/  LOP3.LUT R9, R0, R3, RZ, 0xfc, !PT ;  /* 0x0000000300097212 */ /* 0x000fc800078efcff */
[C---:B------:R-:W-:Y:S01]  /*00c0*/  ISETP.GE.AND P0, PT, R9.reuse, 0xc, PT ;  /* 0x0000000c0900780c */ /* 0x040fe20003f06270 */
[----:B------:R-:W-:-:S05]  /*00d0*/  IMAD.HI R3, R9, 0x55555556, RZ ;  /* 0x5555555609037827 */ /* 0x000fca00078e02ff */
[----:B------:R-:W-:Y:S02]  /*00e0*/  LEA.HI R8, R3, R3, RZ, 0x1 ;  /* 0x0000000303087211 */ /* 0x000fe400078f08ff */
[----:B----4-:R-:W-:Y:S01]  /*00f0*/  SHF.L.U32 R3, R10, 0x5, RZ ;  /* 0x000000050a037819 */ /* 0x010fe200000006ff */
[----:B------:R-:W-:Y:S02]  /*0100*/  IMAD.SHL.U32 R10, R2, 0x4, RZ ;  /* 0x00000004020a7824 */ /* 0x000fe400078e00ff */
[----:B------:R-:W-:Y:S02]  /*0110*/  IMAD R13, R8, -0x3, R9 ;  /* 0xfffffffd080d7824 */ /* 0x000fe400078e0209 */
[----:B------:R-:W-:Y:S02]  /*0120*/  IMAD.MOV.U32 R8, RZ, RZ, RZ ;  /* 0x000000ffff087224 */ /* 0x000fe400078e00ff */
[----:B--2---:R-:W-:-:S05]  /*0130*/  IMAD.WIDE R14, R13, 0x4, R14 ;  /* 0x000000040d0e7825 */ /* 0x004fca00078e020e */
[----:B------:R1:W2:Y:S01]  /*0140*/  @!P0 LDG.E.EL R8, desc[UR6][R14.64] ;  /* 0x000000060e088981 */ /* 0x0002a2000c2e1900 */
[----:B------:R-:W-:Y:S01]  /*0150*/  LOP3.LUT R10, R3, 0x1c, R10, 0xf8, !PT ;  /* 0x0000001c030a7812 */ /* 0x000fe200078ef80a */
[----:B0----5:R-:W-:Y:S01]  /*0160*/  IMAD.WIDE R12, R13, 0x4, R4 ;  /* 0x000000040d0c7825 */ /* 0x021fe200078e0204 */
[----:B------:R-:W-:Y:S02]  /*0170*/  CS2R R4, SRZ ;  /* 0x0000000000047805 */ /* 0x000fe4000001ff00 */
[----:B------:R-:W-:Y:S01]  /*0180*/  LEA R11, R9, R10, 0xc ;  /* 0x0000000a090b7211 */ /* 0x000fe200078e60ff */
[----:B------:R-:W-:-:S04]  /*0190*/  IMAD.MOV.U32 R9, RZ, RZ, RZ ;  /* 0x000000ffff097224 */ /* 0x000fc800078e00ff */
[----:B------:R-:W-:Y:S01]  /*01a0*/  IMAD.WIDE R10, R11, 0x4, R6 ;  /* 0x000000040b0a7825 */ /* 0x000fe200078e0206 */
[----:B------:R-:W-:Y:S01]  /*01b0*/  CS2R R6, SRZ ;  /* 0x0000000000067805 */ /* 0x000fe2000001ff00 */
[----:B------:R-:W3:Y:S05]  /*01c0*/  @!P0 LDG.E.EL R9, desc[UR6][R12.64] ;  /* 0x000000060c098981 */ /* 0x000eea000c2e1900 */
[----:B------:R0:W3:Y:S01]  /*01d0*/  @!P0 LDG.E.EL.128 R4, desc[UR6][R10.64] ;  /* 0x000000060a048981 */ /* 0x0000e2000c2e1d00 */
[----:B------:R-:W4:Y:S01]  /*01e0*/  S2UR UR5, SR_CgaCtaId ;  /* 0x00000000000579c3 */ /* 0x000f220000008800 */
[----:B------:R-:W-:Y:S01]  /*01f0*/  UMOV UR4, 0x400 ;  /* 0x0000040000047882 */ /* 0x000fe20000000000 */
[----:B-1----:R-:W-:-:S02]  /*0200*/  SHF.R.U32.HI R14, RZ, 0x1, R2 ;  /* 0x00000001ff0e7819 */ /* 0x002fc40000011602 */
[----:B------:R-:W-:Y:S02]  /*0210*/  SHF.L.U32 R15, R2, 0x4, RZ ;  /* 0x00000004020f7819 */ /* 0x000fe400000006ff */
[----:B------:R-:W-:Y:S02]  /*0220*/  LOP3.LUT R14, R14, 0x3c, RZ, 0xc0, !PT ;  /* 0x0000003c0e0e7812 */ /* 0x000fe400078ec0ff */
[----:B------:R-:W-:Y:S01]  /*0230*/  LOP3.LUT R15, R15, 0x7f0, RZ, 0xc0, !PT ;  /* 0x000007f00f0f7812 */ /* 0x000fe200078ec0ff */
[----:B----4-:R-:W-:-:S06]  /*0240*/  UPRMT UR4, UR5, 0x654, UR4 ;  /* 0x0000065405047896 */ /* 0x010fcc0008000004 */
[----:B0-----:R-:W-:Y:S02]  /*0250*/  IADD3 R10, R15, UR4, R14 ;  /* 0x000000040f0a7c10 */ /* 0x001fe4000fffe00e */
[----:B------:R-:W-:Y:S02]  /*0260*/  ISETP.GE.AND P3, PT, R0, RZ, PT ;  /* 0x000000ff0000720c */ /* 0x000fe40003f66270 */
[C---:B--2---:R-:W-:Y:S02]  /*0270*/  FSETP.GT.AND P0, PT, |R8|.reuse, 8.50705917302346158658e+37, PT ;  /* 0x7e8000000800780b */ /* 0x044fe40003f04200 */
[----:B------:R-:W-:-:S11]  /*0280*/  FSETP.GEU.AND P1, PT, |R8|, 1.175494350822287508e-38, PT ;  /* 0x008000000800780b */ /* 0x000fd60003f2e200 */
[----:B------:R-:W-:-:S04]  /*0290*/  @P0 FMUL R8, R8, 0.25 ;  /* 0x3e80000008080820 */ /* 0x000fc80000400000 */
[----:B------:R-:W-:Y:S01]  /*02a0*/  @!P1 FMUL R8, R8, 16777216 ;  /* 0x4b80000008089820 */ /* 0x000fe20000400000 */
[C---:B---3--:R-:W-:Y:S01]  /*02b0*/  FADD R11, -R9.reuse, R4 ;  /* 0x00000004090b7221 */ /* 0x048fe20000000100 */
[C---:B------:R-:W-:Y:S01]  /*02c0*/  FADD R5, -R9.reuse, R5 ;  /* 0x0000000509057221 */ /* 0x040fe20000000100 */
[----:B------:R-:W-:-:S03]  /*02d0*/  FADD R6, -R9, R6 ;  /* 0x0000000609067221 */ /* 0x000fc60000000100 */
[----:B------:R-:W0:Y:S01]  /*02e0*/  MUFU.RCP R8, R8 ;  /* 0x0000000800087308 */ /* 0x000e220000001000 */
[----:B------:R-:W-:Y:S01]  /*02f0*/  FADD R7, -R9, R7 ;  /* 0x0000000709077221 */ /* 0x000fe20000000100 */
[----:B------:R-:W-:Y:S01]  /*0300*/  @P0 FMUL R11, R11, 0.25 ;  /* 0x3e8000000b0b0820 */ /* 0x000fe20000400000 */
[----:B------:R-:W-:Y:S01]  /*0310*/  @P0 FMUL R5, R5, 0.25 ;  /* 0x3e80000005050820 */ /* 0x000fe20000400000 */
[----:B------:R-:W-:Y:S01]  /*0320*/  @P0 FMUL R6, R6, 0.25 ;  /* 0x3e80000006060820 */ /* 0x000fe20000400000 */
[----:B------:R-:W-:Y:S01]  /*0330*/  @P0 FMUL R7, R7, 0.25 ;  /* 0x3e80000007070820 */ /* 0x000fe20000400000 */
[----:B------:R-:W-:Y:S01]  /*0340*/  @!P1 FMUL R11, R11, 16777216 ;  /* 0x4b8000000b0b9820 */ /* 0x000fe20000400000 */
[----:B------:R-:W-:Y:S01]  /*0350*/  @!P1 FMUL R5, R5, 16777216 ;  /* 0x4b80000005059820 */ /* 0x000fe20000400000 */
[----:B------:R-:W-:Y:S01]  /*0360*/  @!P1 FMUL R6, R6, 16777216 ;  /* 0x4b80000006069820 */ /* 0x000fe20000400000 */
[----:B------:R-:W-:Y:S01]  /*0370*/  @!P1 FMUL R7, R7, 16777216 ;  /* 0x4b80000007079820 */ /* 0x000fe20000400000 */
[----:B------:R-:W-:Y:S01]  /*0380*/  LOP3.LUT R4, R2, 0x7f, RZ, 0xc0, !PT ;  /* 0x0000007f02047812 */ /* 0x000fe200078ec0ff */
[C---:B0-----:R-:W-:Y:S01]  /*0390*/  FMUL R11, R8.reuse, R11 ;  /* 0x0000000b080b7220 */ /* 0x041fe20000400000 */
[C---:B------:R-:W-:Y:S01]  /*03a0*/  FMUL R9, R8.reuse, R5 ;  /* 0x0000000508097220 */ /* 0x040fe20000400000 */
[C---:B------:R-:W-:Y:S01]  /*03b0*/  FMUL R13, R8.reuse, R6 ;  /* 0x00000006080d7220 */ /* 0x040fe20000400000 */
[----:B------:R-:W-:-:S02]  /*03c0*/  FMUL R15, R8, R7 ;  /* 0x00000007080f7220 */ /* 0x000fc40000400000 */
[----:B------:R0:W-:Y:S04]  /*03d0*/  STS [R10], R11 ;  /* 0x0000000b0a007388 */ /* 0x0001e80000000800 */
[----:B------:R1:W-:Y:S04]  /*03e0*/  STS [R10+0x4], R9 ;  /* 0x000004090a007388 */ /* 0x0003e80000000800 */
[----:B------:R-:W-:Y:S04]  /*03f0*/  STS [R10+0x8], R13 ;  /* 0x0000080d0a007388 */ /* 0x000fe80000000800 */
[----:B------:R2:W-:Y:S01]  /*0400*/  STS [R10+0xc], R15 ;  /* 0x00000c0f0a007388 */ /* 0x0005e20000000800 */
[----:B------:R-:W-:-:S02]  /*0410*/  LOP3.LUT R6, R4, 0x80, RZ, 0xfc, !PT ;  /* 0x0000008004067812 */ /* 0x000fc400078efcff */
[----:B------:R-:W-:Y:S02]  /*0420*/  LOP3.LUT R7, R4, 0x100, RZ, 0xfc, !PT ;  /* 0x0000010004077812 */ /* 0x000fe400078efcff */
[----:B------:R-:W-:Y:S02]  /*0430*/  SHF.R.U32.HI R5, RZ, 0x3, R2 ;  /* 0x00000003ff057819 */ /* 0x000fe40000011602 */
[----:B------:R-:W-:Y:S02]  /*0440*/  SHF.R.U32.HI R6, RZ, 0x3, R6 ;  /* 0x00000003ff067819 */ /* 0x000fe40000011606 */
[----:B------:R-:W-:Y:S02]  /*0450*/  SHF.R.U32.HI R7, RZ, 0x3, R7 ;  /* 0x00000003ff077819 */ /* 0x000fe40000011607 */
[----:B------:R-:W-:Y:S02]  /*0460*/  LOP3.LUT R5, R5, 0xc, RZ, 0xc0, !PT ;  /* 0x0000000c05057812 */ /* 0x000fe400078ec0ff */
[----:B------:R-:W-:-:S02]  /*0470*/  LOP3.LUT R6, R6, 0x1c, RZ, 0xc0, !PT ;  /* 0x0000001c06067812 */ /* 0x000fc400078ec0ff */
[----:B------:R-:W-:Y:S01]  /*0480*/  LOP3.LUT R8, R7, 0x2c, RZ, 0xc0, !PT ;  /* 0x0000002c07087812 */ /* 0x000fe200078ec0ff */
[----:B------:R-:W-:Y:S01]  /*0490*/  VIADD R5, R5, UR4 ;  /* 0x0000000405057c36 */ /* 0x000fe20008000000 */
[----:B------:R-:W-:-:S03]  /*04a0*/  IADD3 R7, R6, UR4, RZ ;  /* 0x0000000406077c10 */ /* 0x000fc6000fffe0ff */
[----:B0-----:R-:W-:Y:S01]  /*04b0*/  VIADD R11, R8, UR4 ;  /* 0x00000004080b7c36 */ /* 0x001fe20008000000 */
[C---:B------:R-:W-:Y:S01]  /*04c0*/  LEA R8, R4.reuse, R5, 0x2 ;  /* 0x0000000504087211 */ /* 0x040fe200078e10ff */
[----:B------:R-:W-:Y:S01]  /*04d0*/  BAR.SYNC.DEFER_BLOCKING 0x0 ;  /* 0x0000000000007b1d */ /* 0x000fe20000010000 */
[C---:B------:R-:W-:Y:S01]  /*04e0*/  LEA R7, R4.reuse, R7, 0x2 ;  /* 0x0000000704077211 */ /* 0x040fe200078e10ff */
[----:B------:R-:W-:Y:S01]  /*04f0*/  IMAD R6, R4, 0x4, R11 ;  /* 0x0000000404067824 */ /* 0x000fe200078e020b */
[----:B-1----:R-:W-:-:S04]  /*0500*/  SHF.R.U32.HI R9, RZ, 0x5, R2 ;  /* 0x00000005ff097819 */ /* 0x002fc80000011602 */
[----:B------:R-:W-:Y:S02]  /*0510*/  LOP3.LUT R9, R0, 0x3, R9, 0xf8, !PT ;  /* 0x0000000300097812 */ /* 0x000fe400078ef809 */
[----:B------:R-:W-:Y:S02]  /*0520*/  LOP3.LUT R5, R3, 0x1f, R2, 0xf8, !PT ;  /* 0x0000001f03057812 */ /* 0x000fe400078ef802 */
[C---:B--2---:R-:W-:Y:S01]  /*0530*/  LOP3.LUT R10, R9.reuse, 0x4, RZ, 0xfc, !PT ;  /* 0x00000004090a7812 */ /* 0x044fe200078efcff */
[----:B------:R-:W0:Y:S01]  /*0540*/  LDC.64 R2, c[0x0][0x228] ;  /* 0x00008a00ff027b82 */ /* 0x000e220000000a00 */
[C---:B------:R-:W-:Y:S01]  /*0550*/  LOP3.LUT R11, R9.reuse, 0x8, RZ, 0xfc, !PT ;  /* 0x00000008090b7812 */ /* 0x040fe200078efcff */
[----:B------:R-:W1:Y:S04]  /*0560*/  LDS R8, [R8] ;  /* 0x0000000008087984 */ /* 0x000e680000000800 */
[----:B------:R-:W2:Y:S04]  /*0570*/  LDS R7, [R7+0x200] ;  /* 0x0002000007077984 */ /* 0x000ea80000000800 */
[----:B------:R-:W3:Y:S01]  /*0580*/  LDS R6, [R6+0x400] ;  /* 0x0004000006067984 */ /* 0x000ee20000000800 */
[----:B------:R-:W-:-:S04]  /*0590*/  IMAD.HI R0, R9, 0x55555556, RZ ;  /* 0x5555555609007827 */ /* 0x000fc800078e02ff */
[----:B------:R-:W-:Y:S01]  /*05a0*/  IMAD.HI R12, R10, 0x55555556, RZ ;  /* 0x555555560a0c7827 */ /* 0x000fe200078e02ff */
[----:B------:R-:W-:-:S03]  /*05b0*/  LEA.HI R0, R0, R0, RZ, 0x1 ;  /* 0x0000000000007211 */ /* 0x000fc600078f08ff */
[----:B------:R-:W-:Y:S01]  /*05c0*/  IMAD.HI R14, R11, 0x55555556, RZ ;  /* 0x555555560b0e7827 */ /* 0x000fe200078e02ff */
[----:B------:R-:W-:Y:S02]  /*05d0*/  LEA.HI R13, R12, R12, RZ, 0x1 ;  /* 0x0000000c0c0d7211 */ /* 0x000fe400078f08ff */
[----:B------:R-:W-:Y:S02]  /*05e0*/  LOP3.LUT R15, R4, 0x180, RZ, 0xfc, !PT ;  /* 0x00000180040f7812 */ /* 0x000fe400078efcff */
[----:B------:R-:W-:Y:S01]  /*05f0*/  LEA.HI R14, R14, R14, RZ, 0x1 ;  /* 0x0000000e0e0e7211 */ /* 0x000fe200078f08ff */
[----:B------:R-:W-:Y:S01]  /*0600*/  IMAD R12, R0, -0x3, R9 ;  /* 0xfffffffd000c7824 */ /* 0x000fe200078e0209 */
[----:B------:R-:W-:Y:S01]  /*0610*/  ISETP.GE.AND P1, PT, R10, 0xc, PT ;  /* 0x0000000c0a00780c */ /* 0x000fe20003f26270 */
[----:B------:R-:W-:Y:S01]  /*0620*/  IMAD R10, R13, -0x3, R10 ;  /* 0xfffffffd0d0a7824 */ /* 0x000fe200078e020a */
[----:B------:R-:W-:Y:S01]  /*0630*/  ISETP.GE.AND P2, PT, R11, 0xc, PT ;  /* 0x0000000c0b00780c */ /* 0x000fe20003f46270 */
[----:B------:R-:W-:Y:S01]  /*0640*/  IMAD R11, R14, -0x3, R11 ;  /* 0xfffffffd0e0b7824 */ /* 0x000fe200078e020b */
[----:B------:R-:W-:Y:S01]  /*0650*/  SHF.R.U32.HI R16, RZ, 0x3, R15 ;  /* 0x00000003ff107819 */ /* 0x000fe2000001160f */
[----:B------:R-:W-:Y:S01]  /*0660*/  IMAD R15, R5, 0x3, R12 ;  /* 0x00000003050f7824 */ /* 0x000fe200078e020c */
[----:B------:R-:W-:Y:S01]  /*0670*/  ISETP.GE.AND P0, PT, R9, 0xc, PT ;  /* 0x0000000c0900780c */ /* 0x000fe20003f06270 */
[----:B------:R-:W-:-:S02]  /*0680*/  IMAD R10, R13, 0x3000, R10 ;  /* 0x000030000d0a7824 */ /* 0x000fc400078e020a */
[----:B------:R-:W-:Y:S02]  /*0690*/  IMAD R14, R14, 0x3000, R11 ;  /* 0x000030000e0e7824 */ /* 0x000fe400078e020b */
[----:B------:R-:W-:Y:S02]  /*06a0*/  IMAD R11, R0, 0x3000, R15 ;  /* 0x00003000000b7824 */ /* 0x000fe400078e020f */
[C---:B------:R-:W-:Y:S02]  /*06b0*/  IMAD R13, R5.reuse, 0x3, R10 ;  /* 0x00000003050d7824 */ /* 0x040fe400078e020a */
[----:B------:R-:W-:Y:S02]  /*06c0*/  IMAD R15, R5, 0x3, R14 ;  /* 0x00000003050f7824 */ /* 0x000fe400078e020e */
[----:B0-----:R-:W-:Y:S01]  /*06d0*/  IMAD.WIDE R10, R11, 0x4, R2 ;  /* 0x000000040b0a7825 */ /* 0x001fe200078e0202 */
[----:B------:R-:W-:-:S03]  /*06e0*/  LOP3.LUT R16, R16, 0x3c, RZ, 0xc0, !PT ;  /* 0x0000003c10107812 */ /* 0x000fc600078ec0ff */
[--C-:B------:R-:W-:Y:S01]  /*06f0*/  IMAD.WIDE R12, R13, 0x4, R2.reuse ;  /* 0x000000040d0c7825 */ /* 0x100fe200078e0202 */
[----:B-1----:R0:W-:Y:S03]  /*0700*/  @!P0 STG.E desc[UR6][R10.64], R8 ;  /* 0x000000080a008986 */ /* 0x0021e6000c101906 */
[----:B------:R-:W-:Y:S01]  /*0710*/  IMAD.WIDE R14, R15, 0x4, R2 ;  /* 0x000000040f0e7825 */ /* 0x000fe200078e0202 */
[----:B------:R-:W-:Y:S01]  /*0720*/  IADD3 R17, R16, UR4, RZ ;  /* 0x0000000410117c10 */ /* 0x000fe2000fffe0ff */
[----:B--2---:R0:W-:Y:S04]  /*0730*/  @!P1 STG.E desc[UR6][R12.64], R7 ;  /* 0x000000070c009986 */ /* 0x0041e8000c101906 */
[----:B---3--:R0:W-:Y:S01]  /*0740*/  @!P2 STG.E desc[UR6][R14.64], R6 ;  /* 0x000000060e00a986 */ /* 0x0081e2000c101906 */
[----:B------:R-:W-:Y:S01]  /*0750*/  LEA R17, R4, R17, 0x2 ;  /* 0x0000001104117211 */ /* 0x000fe200078e10ff */
[----:B0-----:R-:W-:Y:S06]  /*0760*/  @P3 EXIT ;  /* 0x000000000000394d */ /* 0x001fec0003800000 */
[----:B------:R-:W0:Y:S01]  /*0770*/  LDS R17, [R17+0x600] ;  /* 0x0006000011117984 */ /* 0x000e220000000800 */
[----:B------:R-:W-:-:S05]  /*0780*/  LOP3.LUT R9, R9, 0xc, RZ, 0xfc, !PT ;  /* 0x0000000c09097812 */ /* 0x000fca00078efcff */
[----:B------:R-:W-:-:S05]  /*0790*/  IMAD.HI R0, R9, 0x55555556, RZ ;  /* 0x5555555609007827 */ /* 0x000fca00078e02ff */
[----:B------:R-:W-:-:S05]  /*07a0*/  LEA.HI R0, R0, R0, RZ, 0x1 ;  /* 0x0000000000007211 */ /* 0x000fca00078f08ff */
[----:B------:R-:W-:-:S04]  /*07b0*/  IMAD R9, R0, -0x3, R9 ;  /* 0xfffffffd00097824 */ /* 0x000fc800078e0209 */
[----:B------:R-:W-:-:S04]  /*07c0*/  IMAD R0, R0, 0x3000, R9 ;  /* 0x0000300000007824 */ /* 0x000fc800078e0209 */
[----:B------:R-:W-:-:S04]  /*07d0*/  IMAD R5, R5, 0x3, R0 ;  /* 0x0000000305057824 */ /* 0x000fc800078e0200 */
[----:B------:R-:W-:-:S05]  /*07e0*/  IMAD.WIDE R2, R5, 0x4, R2 ;  /* 0x0000000405027825 */ /* 0x000fca00078e0202 */
[----:B0-----:R-:W-:Y:S01]  /*07f0*/  STG.E desc[UR6][R2.64], R17 ;  /* 0x0000001102007986 */ /* 0x001fe2000c101906 */
[----:B------:R-:W-:Y:S05]  /*0800*/  EXIT ;  /* 0x000000000000794d */ /* 0x000fea0003800000 */
.L_x_0:
[----:B------:R-:W-:-:S00]  /*0810*/  BRA `(.L_x_0) ;  /* 0xfffffffc00fc7947 */ /* 0x000fc0000383ffff */
[----:B------:R-:W-:-:S00]  /*0820*/  NOP ;  /* 0x0000000000007918 */ /* 0x000fc00000000000 */
        /* <DEDUP_REMOVED lines=13> */
.L_x_1:


//--------------------- .nv.shared.triton_poi_fused_div_sub_5 --------------------------
	.section	.nv.shared.triton_poi_fused_div_sub_5,"aw",@nobits
	.sectionflags	@""
	.align	16
	.zero		1024


//--------------------- .nv.constant0.triton_poi_fused_div_sub_5 --------------------------
	.section	.nv.constant0.triton_poi_fused_div_sub_5,"a",@progbits
	.sectionflags	@""
	.align	4
.nv.constant0.triton_poi_fused_div_sub_5:
	.zero		568
